	.headerflags	@"EF_CUDA_TEXMODE_UNIFIED EF_CUDA_64BIT_ADDRESS EF_CUDA_ACCELERATORS EF_CUDA_SM90 EF_CUDA_VIRTUAL_SM(EF_CUDA_SM90)"
	.elftype	@"ET_EXEC"


//--------------------- .nv.info                  --------------------------
	.section	.nv.info,"",@"SHT_CUDA_INFO"
	.align	4


	//----- nvinfo : EIATTR_REGCOUNT
	.align		4
        /*0000*/ 	.byte	0x04, 0x2f
        /*0002*/ 	.short	(.L_1 - .L_0)
	.align		4
.L_0:
        /*0004*/ 	.word	index@(triton_poi_fused_add_div_mul_sub_20)
        /*0008*/ 	.word	0x00000036


	//----- nvinfo : EIATTR_MIN_STACK_SIZE
	.align		4
.L_1:
        /*000c*/ 	.byte	0x04, 0x12
        /*000e*/ 	.short	(.L_3 - .L_2)
	.align		4
.L_2:
        /*0010*/ 	.word	index@(triton_poi_fused_add_div_mul_sub_20)
        /*0014*/ 	.word	0x00000000


	//----- nvinfo : EIATTR_FRAME_SIZE
	.align		4
.L_3:
        /*0018*/ 	.byte	0x04, 0x11
        /*001a*/ 	.short	(.L_5 - .L_4)
	.align		4
.L_4:
        /*001c*/ 	.word	index@(triton_poi_fused_add_div_mul_sub_20)
        /*0020*/ 	.word	0x00000000


	//----- nvinfo : EIATTR_MIN_STACK_SIZE
	.align		4
.L_5:
        /*0024*/ 	.byte	0x04, 0x12
        /*0026*/ 	.short	(.L_7 - .L_6)
	.align		4
.L_6:
        /*0028*/ 	.word	index@(triton_poi_fused_add_div_mul_sub_20)
        /*002c*/ 	.word	0x00000000
.L_7:


//--------------------- .nv.info.triton_poi_fused_add_div_mul_sub_20 --------------------------
	.section	.nv.info.triton_poi_fused_add_div_mul_sub_20,"",@"SHT_CUDA_INFO"
	.sectionflags	@""
	.align	4


	//----- nvinfo : EIATTR_CUDA_API_VERSION
	.align		4
        /*0000*/ 	.byte	0x04, 0x37
        /*0002*/ 	.short	(.L_9 - .L_8)
.L_8:
        /*0004*/ 	.word	0x0000007c


	//----- nvinfo : EIATTR_KPARAM_INFO
	.align		4
.L_9:
        /*0008*/ 	.byte	0x04, 0x17
        /*000a*/ 	.short	(.L_11 - .L_10)
.L_10:
        /*000c*/ 	.word	0x00000000
        /*0010*/ 	.short	0x0007
        /*0012*/ 	.short	0x0034
        /*0014*/ 	.byte	0x00, 0xf0, 0x11, 0x00


	//----- nvinfo : EIATTR_KPARAM_INFO
	.align		4
.L_11:
        /*0018*/ 	.byte	0x04, 0x17
        /*001a*/ 	.short	(.L_13 - .L_12)
.L_12:
        /*001c*/ 	.word	0x00000000
        /*0020*/ 	.short	0x0006
        /*0022*/ 	.short	0x0030
        /*0024*/ 	.byte	0x00, 0xf0, 0x11, 0x00


	//----- nvinfo : EIATTR_KPARAM_INFO
	.align		4
.L_13:
        /*0028*/ 	.byte	0x04, 0x17
        /*002a*/ 	.short	(.L_15 - .L_14)
.L_14:
        /*002c*/ 	.word	0x00000000
        /*0030*/ 	.short	0x0005
        /*0032*/ 	.short	0x0028
        /*0034*/ 	.byte	0x00, 0xf4, 0x21, 0x00


	//----- nvinfo : EIATTR_KPARAM_INFO
	.align		4
.L_15:
        /*0038*/ 	.byte	0x04, 0x17
        /*003a*/ 	.short	(.L_17 - .L_16)
.L_16:
        /*003c*/ 	.word	0x00000000
        /*0040*/ 	.short	0x0004
        /*0042*/ 	.short	0x0020
        /*0044*/ 	.byte	0x00, 0xf4, 0x21, 0x00


	//----- nvinfo : EIATTR_KPARAM_INFO
	.align		4
.L_17:
        /*0048*/ 	.byte	0x04, 0x17
        /*004a*/ 	.short	(.L_19 - .L_18)
.L_18:
        /*004c*/ 	.word	0x00000000
        /*0050*/ 	.short	0x0003
        /*0052*/ 	.short	0x0018
        /*0054*/ 	.byte	0x00, 0xf4, 0x21, 0x00


	//----- nvinfo : EIATTR_KPARAM_INFO
	.align		4
.L_19:
        /*0058*/ 	.byte	0x04, 0x17
        /*005a*/ 	.short	(.L_21 - .L_20)
.L_20:
        /*005c*/ 	.word	0x00000000
        /*0060*/ 	.short	0x0002
        /*0062*/ 	.short	0x0010
        /*0064*/ 	.byte	0x00, 0xf4, 0x21, 0x00


	//----- nvinfo : EIATTR_KPARAM_INFO
	.align		4
.L_21:
        /*0068*/ 	.byte	0x04, 0x17
        /*006a*/ 	.short	(.L_23 - .L_22)
.L_22:
        /*006c*/ 	.word	0x00000000
        /*0070*/ 	.short	0x0001
        /*0072*/ 	.short	0x0008
        /*0074*/ 	.byte	0x00, 0xf4, 0x21, 0x00


	//----- nvinfo : EIATTR_KPARAM_INFO
	.align		4
.L_23:
        /*0078*/ 	.byte	0x04, 0x17
        /*007a*/ 	.short	(.L_25 - .L_24)
.L_24:
        /*007c*/ 	.word	0x00000000
        /*0080*/ 	.short	0x0000
        /*0082*/ 	.short	0x0000
        /*0084*/ 	.byte	0x00, 0xf4, 0x21, 0x00


	//----- nvinfo : EIATTR_SPARSE_MMA_MASK
	.align		4
.L_25:
        /*0088*/ 	.byte	0x03, 0x50
        /*008a*/ 	.short	0x0000


	//----- nvinfo : EIATTR_MAXREG_COUNT
	.align		4
        /*008c*/ 	.byte	0x03, 0x1b
        /*008e*/ 	.short	0x00ff


	//----- nvinfo : EIATTR_EXIT_INSTR_OFFSETS
	.align		4
        /*0090*/ 	.byte	0x04, 0x1c
        /*0092*/ 	.short	(.L_27 - .L_26)


	//   ....[0]....
.L_26:
        /*0094*/ 	.word	0x000016f0


	//   ....[1]....
        /*0098*/ 	.word	0x00001740


	//----- nvinfo : EIATTR_REQNTID
	.align		4
.L_27:
        /*009c*/ 	.byte	0x04, 0x10
        /*009e*/ 	.short	(.L_29 - .L_28)
.L_28:
        /*00a0*/ 	.word	0x00000100
        /*00a4*/ 	.word	0x00000001
        /*00a8*/ 	.word	0x00000001


	//----- nvinfo : EIATTR_CBANK_PARAM_SIZE
	.align		4
.L_29:
        /*00ac*/ 	.byte	0x03, 0x19
        /*00ae*/ 	.short	0x0038


	//----- nvinfo : EIATTR_PARAM_CBANK
	.align		4
        /*00b0*/ 	.byte	0x04, 0x0a
        /*00b2*/ 	.short	(.L_31 - .L_30)
	.align		4
.L_30:
        /*00b4*/ 	.word	index@(.nv.constant0.triton_poi_fused_add_div_mul_sub_20)
        /*00b8*/ 	.short	0x0210
        /*00ba*/ 	.short	0x0038


	//----- nvinfo : EIATTR_SW_WAR
	.align		4
.L_31:
        /*00bc*/ 	.byte	0x04, 0x36
        /*00be*/ 	.short	(.L_33 - .L_32)
.L_32:
        /*00c0*/ 	.word	0x00000008
.L_33:


//--------------------- .nv.callgraph             --------------------------
	.section	.nv.callgraph,"",@"SHT_CUDA_CALLGRAPH"
	.align	4
	.sectionentsize	8
	.align		4
        /*0000*/ 	.word	0x00000000
	.align		4
        /*0004*/ 	.word	0xffffffff
	.align		4
        /*0008*/ 	.word	0x00000000
	.align		4
        /*000c*/ 	.word	0xfffffffe
	.align		4
        /*0010*/ 	.word	0x00000000
	.align		4
        /*0014*/ 	.word	0xfffffffd
	.align		4
        /*0018*/ 	.word	0x00000000
	.align		4
        /*001c*/ 	.word	0xfffffffc


//--------------------- .text.triton_poi_fused_add_div_mul_sub_20 --------------------------
	.section	.text.triton_poi_fused_add_div_mul_sub_20,"ax",@progbits
	.sectionflags	@"SHF_BARRIERS=1"
	.align	128
        .global         triton_poi_fused_add_div_mul_sub_20
        .type           triton_poi_fused_add_div_mul_sub_20,@function
        .size           triton_poi_fused_add_div_mul_sub_20,(.L_x_1 - triton_poi_fused_add_div_mul_sub_20)
        .other          triton_poi_fused_add_div_mul_sub_20,@"STO_CUDA_ENTRY STV_DEFAULT"
triton_poi_fused_add_div_mul_sub_20:
.text.triton_poi_fused_add_div_mul_sub_20:
[----:B------:R-:W0:Y:S01]  /*0000*/  LDC R1, c[0x0][0x28] ;  /* 0x00000a00ff017b82 */ /* 0x000e220000000800 */
[----:B------:R-:W1:Y:S07]  /*0010*/  S2R R3, SR_TID.X ;  /* 0x0000000000037919 */ /* 0x000e6e0000002100 */
[----:B------:R-:W2:Y:S01]  /*0020*/  LDC.64 R48, c[0x0][0x218] ;  /* 0x00008600ff307b82 */ /* 0x000ea20000000a00 */
[----:B------:R-:W-:Y:S02]  /*0030*/  CS2R R8, SRZ ;  /* 0x0000000000087805 */ /* 0x000fe4000001ff00 */
[----:B------:R-:W-:Y:S01]  /*0040*/  CS2R R10, SRZ ;  /* 0x00000000000a7805 */ /* 0x000fe2000001ff00 */
[----:B------:R-:W3:Y:S01]  /*0050*/  S2R R32, SR_CTAID.Y ;  /* 0x0000000000207919 */ /* 0x000ee20000002600 */
[----:B------:R-:W-:-:S02]  /*0060*/  CS2R R12, SRZ ;  /* 0x00000000000c7805 */ /* 0x000fc4000001ff00 */
[----:B------:R-:W-:Y:S01]  /*0070*/  CS2R R14, SRZ ;  /* 0x00000000000e7805 */ /* 0x000fe2000001ff00 */
[----:B------:R-:W-:Y:S01]  /*0080*/  ULDC.64 UR6, c[0x0][0x208] ;  /* 0x0000820000067ab9 */ /* 0x000fe20000000a00 */
[----:B------:R-:W4:Y:S01]  /*0090*/  S2R R0, SR_CTAID.X ;  /* 0x0000000000007919 */ /* 0x000f220000002500 */
[----:B------:R-:W5:Y:S08]  /*00a0*/  LDC.64 R46, c[0x0][0x220] ;  /* 0x00008800ff2e7b82 */ /* 0x000f700000000a00 */
[----:B------:R-:W5:Y:S08]  /*00b0*/  LDC.64 R40, c[0x0][0x210] ;  /* 0x00008400ff287b82 */ /* 0x000f700000000a00 */
[----:B------:R-:W5:Y:S01]  /*00c0*/  LDC.64 R24, c[0x0][0x230] ;  /* 0x00008c00ff187b82 */ /* 0x000f620000000a00 */
[----:B-1----:R-:W-:-:S02]  /*00d0*/  SHF.R.U32.HI R33, RZ, 0x4, R3 ;  /* 0x00000004ff217819 */ /* 0x002fc40000011603 */
[----:B------:R-:W-:Y:S02]  /*00e0*/  SHF.L.U32 R3, R3, 0x2, RZ ;  /* 0x0000000203037819 */ /* 0x000fe400000006ff */
[----:B---3--:R-:W-:Y:S02]  /*00f0*/  SHF.L.U32 R32, R32, 0x6, RZ ;  /* 0x0000000620207819 */ /* 0x008fe400000006ff */
[----:B------:R-:W-:Y:S02]  /*0100*/  SGXT.U32 R33, R33, 0x4 ;  /* 0x000000042121781a */ /* 0x000fe40000000000 */
[----:B----4-:R-:W-:Y:S02]  /*0110*/  SHF.L.U32 R0, R0, 0x6, RZ ;  /* 0x0000000600007819 */ /* 0x010fe400000006ff */
[----:B------:R-:W-:Y:S02]  /*0120*/  LOP3.LUT R2, R32, R33, RZ, 0xfc, !PT ;  /* 0x0000002120027212 */ /* 0x000fe400078efcff */
[----:B------:R-:W-:-:S03]  /*0130*/  LOP3.LUT R35, R0, 0x3c, R3, 0xf8, !PT ;  /* 0x0000003c00237812 */ /* 0x000fc600078ef803 */
[----:B------:R-:W-:Y:S01]  /*0140*/  IMAD.HI R4, R2, 0x2aaaaaab, RZ ;  /* 0x2aaaaaab02047827 */ /* 0x000fe200078e02ff */
[----:B------:R-:W-:-:S04]  /*0150*/  ISETP.GE.AND P0, PT, R35, 0x40, PT ;  /* 0x000000402300780c */ /* 0x000fc80003f06270 */
[----:B------:R-:W-:Y:S02]  /*0160*/  SHF.R.U32.HI R5, RZ, 0x1f, R4 ;  /* 0x0000001fff057819 */ /* 0x000fe40000011604 */
[----:B------:R-:W-:Y:S02]  /*0170*/  ISETP.LT.AND P1, PT, R2, 0x300, !P0 ;  /* 0x000003000200780c */ /* 0x000fe40004721270 */
[----:B------:R-:W-:Y:S02]  /*0180*/  LEA.HI.SX32 R17, R4, R5, 0x1b ;  /* 0x0000000504117211 */ /* 0x000fe400078fdaff */
[-C--:B------:R-:W-:Y:S02]  /*0190*/  LEA R5, R2, R35.reuse, 0x6 ;  /* 0x0000002302057211 */ /* 0x080fe400078e30ff */
[----:B------:R-:W-:-:S03]  /*01a0*/  LEA R42, R17, R35, 0x6 ;  /* 0x00000023112a7211 */ /* 0x000fc600078e30ff */
[----:B--2---:R-:W-:-:S04]  /*01b0*/  IMAD.WIDE R4, R5, 0x4, R48 ;  /* 0x0000000405047825 */ /* 0x004fc800078e0230 */
[----:B-----5:R-:W-:Y:S01]  /*01c0*/  IMAD.WIDE R6, R42, 0x4, R46 ;  /* 0x000000042a067825 */ /* 0x020fe200078e022e */
[----:B------:R1:W2:Y:S04]  /*01d0*/  @P1 LDG.E.EL.128 R8, desc[UR6][R4.64] ;  /* 0x0000000604081981 */ /* 0x0002a8000c2e1d00 */
[----:B------:R3:W2:Y:S01]  /*01e0*/  @P1 LDG.E.EL.128 R12, desc[UR6][R6.64] ;  /* 0x00000006060c1981 */ /* 0x0006a2000c2e1d00 */
[----:B------:R-:W-:Y:S01]  /*01f0*/  LOP3.LUT R39, R32, 0x20, R33, 0xfe, !PT ;  /* 0x0000002020277812 */ /* 0x000fe200078efe21 */
[----:B------:R-:W-:Y:S01]  /*0200*/  HFMA2.MMA R37, -RZ, RZ, 0, 0 ;  /* 0x00000000ff257435 */ /* 0x000fe200000001ff */
[----:B------:R-:W-:Y:S01]  /*0210*/  LOP3.LUT R51, R32, 0x10, R33, 0xfe, !PT ;  /* 0x0000001020337812 */ /* 0x000fe200078efe21 */
[----:B------:R-:W-:Y:S01]  /*0220*/  IMAD R17, R17, -0xc0, R2 ;  /* 0xffffff4011117824 */ /* 0x000fe200078e0202 */
[----:B------:R-:W-:Y:S01]  /*0230*/  LOP3.LUT R29, R32, 0x30, R33, 0xfe, !PT ;  /* 0x00000030201d7812 */ /* 0x000fe200078efe21 */
[----:B------:R-:W-:Y:S01]  /*0240*/  IMAD.HI R36, R39, 0x2aaaaaab, RZ ;  /* 0x2aaaaaab27247827 */ /* 0x000fe200078e02ff */
[----:B------:R-:W-:-:S02]  /*0250*/  ISETP.GE.AND P4, PT, R2, 0x300, PT ;  /* 0x000003000200780c */ /* 0x000fc40003f86270 */
[----:B------:R-:W-:Y:S01]  /*0260*/  ISETP.GE.AND P3, PT, R39, 0x300, PT ;  /* 0x000003002700780c */ /* 0x000fe20003f66270 */
[----:B------:R-:W-:Y:S01]  /*0270*/  IMAD.HI R38, R51, 0x2aaaaaab, RZ ;  /* 0x2aaaaaab33267827 */ /* 0x000fe200078e02ff */
[----:B-1----:R-:W-:Y:S02]  /*0280*/  SHF.R.U32.HI R5, RZ, 0x1f, R36 ;  /* 0x0000001fff057819 */ /* 0x002fe40000011624 */
[----:B------:R-:W-:Y:S01]  /*0290*/  MOV R34, RZ ;  /* 0x000000ff00227202 */ /* 0x000fe20000000f00 */
[----:B------:R-:W-:Y:S01]  /*02a0*/  IMAD.HI R16, R29, 0x2aaaaaab, RZ ;  /* 0x2aaaaaab1d107827 */ /* 0x000fe200078e02ff */
[----:B------:R-:W-:Y:S02]  /*02b0*/  SHF.R.U32.HI R19, RZ, 0x1f, R38 ;  /* 0x0000001fff137819 */ /* 0x000fe40000011626 */
[----:B------:R-:W-:Y:S01]  /*02c0*/  LEA.HI.SX32 R36, R36, R5, 0x1b ;  /* 0x0000000524247211 */ /* 0x000fe200078fdaff */
[----:B0-----:R-:W-:Y:S01]  /*02d0*/  IMAD.WIDE R4, R17, 0x4, R40 ;  /* 0x0000000411047825 */ /* 0x001fe200078e0228 */
[----:B------:R-:W-:-:S02]  /*02e0*/  LEA.HI.SX32 R38, R38, R19, 0x1b ;  /* 0x0000001326267211 */ /* 0x000fc400078fdaff */
[----:B---3--:R-:W-:Y:S01]  /*02f0*/  SHF.R.U32.HI R7, RZ, 0x1f, R16 ;  /* 0x0000001fff077819 */ /* 0x008fe20000011610 */
[----:B------:R-:W-:Y:S01]  /*0300*/  IMAD.WIDE R18, R17, 0x4, R24 ;  /* 0x0000000411127825 */ /* 0x000fe200078e0218 */
[----:B------:R-:W-:Y:S01]  /*0310*/  ISETP.GE.AND P2, PT, R51, 0x300, PT ;  /* 0x000003003300780c */ /* 0x000fe20003f46270 */
[----:B------:R0:W3:Y:S01]  /*0320*/  @!P4 LDG.E.EL R37, desc[UR6][R4.64] ;  /* 0x000000060425c981 */ /* 0x0000e2000c2e1900 */
[----:B------:R-:W-:Y:S01]  /*0330*/  LEA.HI.SX32 R16, R16, R7, 0x1b ;  /* 0x0000000710107211 */ /* 0x000fe200078fdaff */
[----:B------:R-:W-:Y:S01]  /*0340*/  IMAD R27, R36, -0xc0, R39 ;  /* 0xffffff40241b7824 */ /* 0x000fe200078e0227 */
[----:B------:R-:W-:Y:S01]  /*0350*/  LOP3.LUT R32, R32, 0x3c, R3, 0xf8, !PT ;  /* 0x0000003c20207812 */ /* 0x000fe200078ef803 */
[----:B------:R-:W-:Y:S01]  /*0360*/  IMAD R31, R38, -0xc0, R51 ;  /* 0xffffff40261f7824 */ /* 0x000fe200078e0233 */
[----:B------:R-:W3:Y:S01]  /*0370*/  @!P4 LDG.E.EL R34, desc[UR6][R18.64] ;  /* 0x000000061222c981 */ /* 0x000ee2000c2e1900 */
[----:B------:R-:W-:Y:S02]  /*0380*/  CS2R R2, SRZ ;  /* 0x0000000000027805 */ /* 0x000fe4000001ff00 */
[----:B------:R-:W-:Y:S01]  /*0390*/  ISETP.GE.AND P4, PT, R29, 0x300, PT ;  /* 0x000003001d00780c */ /* 0x000fe20003f86270 */
[----:B------:R-:W-:Y:S01]  /*03a0*/  IMAD.WIDE R6, R27, 0x4, R40 ;  /* 0x000000041b067825 */ /* 0x000fe200078e0228 */
[----:B------:R-:W-:-:S02]  /*03b0*/  ISETP.LT.AND P6, PT, R39, 0x300, !P0 ;  /* 0x000003002700780c */ /* 0x000fc400047c1270 */
[----:B0-----:R-:W-:Y:S01]  /*03c0*/  CS2R R4, SRZ ;  /* 0x0000000000047805 */ /* 0x001fe2000001ff00 */
[----:B------:R-:W-:Y:S01]  /*03d0*/  IMAD.WIDE R20, R31, 0x4, R40 ;  /* 0x000000041f147825 */ /* 0x000fe200078e0228 */
[-C--:B------:R-:W-:Y:S01]  /*03e0*/  LEA R39, R39, R35.reuse, 0x6 ;  /* 0x0000002327277211 */ /* 0x080fe200078e30ff */
[----:B------:R0:W4:Y:S02]  /*03f0*/  @!P3 LDG.E.EL R3, desc[UR6][R6.64] ;  /* 0x000000060603b981 */ /* 0x000124000c2e1900 */
[----:B------:R-:W-:Y:S02]  /*0400*/  IMAD R23, R16, -0xc0, R29 ;  /* 0xffffff4010177824 */ /* 0x000fe400078e021d */
[--C-:B------:R-:W-:Y:S01]  /*0410*/  IMAD.WIDE R30, R31, 0x4, R24.reuse ;  /* 0x000000041f1e7825 */ /* 0x100fe200078e0218 */
[----:B------:R1:W5:Y:S01]  /*0420*/  @!P2 LDG.E.EL R2, desc[UR6][R20.64] ;  /* 0x000000061402a981 */ /* 0x000362000c2e1900 */
[----:B------:R-:W-:Y:S02]  /*0430*/  ISETP.LT.AND P5, PT, R51, 0x300, !P0 ;  /* 0x000003003300780c */ /* 0x000fe400047a1270 */
[----:B------:R-:W-:Y:S01]  /*0440*/  IMAD.WIDE R26, R27, 0x4, R24 ;  /* 0x000000041b1a7825 */ /* 0x000fe200078e0218 */
[----:B------:R-:W-:-:S02]  /*0450*/  LEA R51, R51, R35, 0x6 ;  /* 0x0000002333337211 */ /* 0x000fc400078e30ff */
[----:B0-----:R-:W-:Y:S02]  /*0460*/  CS2R R6, SRZ ;  /* 0x0000000000067805 */ /* 0x001fe4000001ff00 */
[----:B------:R-:W-:Y:S01]  /*0470*/  ISETP.LT.AND P0, PT, R29, 0x300, !P0 ;  /* 0x000003001d00780c */ /* 0x000fe20004701270 */
[----:B------:R-:W-:Y:S01]  /*0480*/  IMAD.WIDE R40, R23, 0x4, R40 ;  /* 0x0000000417287825 */ /* 0x000fe200078e0228 */
[----:B------:R0:W5:Y:S01]  /*0490*/  @!P2 LDG.E.EL R5, desc[UR6][R30.64] ;  /* 0x000000061e05a981 */ /* 0x000162000c2e1900 */
[-C--:B------:R-:W-:Y:S02]  /*04a0*/  LEA R29, R29, R35.reuse, 0x6 ;  /* 0x000000231d1d7211 */ /* 0x080fe400078e30ff */
[----:B-1----:R-:W-:Y:S01]  /*04b0*/  CS2R R20, SRZ ;  /* 0x0000000000147805 */ /* 0x002fe2000001ff00 */
[----:B------:R-:W-:Y:S01]  /*04c0*/  IMAD.WIDE R24, R23, 0x4, R24 ;  /* 0x0000000417187825 */ /* 0x000fe200078e0218 */
[----:B------:R-:W-:Y:S02]  /*04d0*/  CS2R R22, SRZ ;  /* 0x0000000000167805 */ /* 0x000fe4000001ff00 */
[-C--:B------:R-:W-:Y:S01]  /*04e0*/  LEA R38, R38, R35.reuse, 0x6 ;  /* 0x0000002326267211 */ /* 0x080fe200078e30ff */
[----:B------:R1:W4:Y:S01]  /*04f0*/  @!P3 LDG.E.EL R4, desc[UR6][R26.64] ;  /* 0x000000061a04b981 */ /* 0x000322000c2e1900 */
[-C--:B------:R-:W-:Y:S01]  /*0500*/  LEA R36, R36, R35.reuse, 0x6 ;  /* 0x0000002324247211 */ /* 0x080fe200078e30ff */
[--C-:B0-----:R-:W-:Y:S01]  /*0510*/  IMAD.WIDE R30, R39, 0x4, R48.reuse ;  /* 0x00000004271e7825 */ /* 0x101fe200078e0230 */
[----:B------:R-:W-:Y:S01]  /*0520*/  LEA R35, R16, R35, 0x6 ;  /* 0x0000002310237211 */ /* 0x000fe200078e30ff */
[----:B------:R0:W3:Y:S01]  /*0530*/  @!P4 LDG.E.EL R7, desc[UR6][R24.64] ;  /* 0x000000061807c981 */ /* 0x0000e2000c2e1900 */
[----:B------:R-:W-:Y:S01]  /*0540*/  CS2R R16, SRZ ;  /* 0x0000000000107805 */ /* 0x000fe2000001ff00 */
[--C-:B------:R-:W-:Y:S01]  /*0550*/  IMAD.WIDE R50, R51, 0x4, R48.reuse ;  /* 0x0000000433327825 */ /* 0x100fe200078e0230 */
[----:B------:R-:W-:Y:S01]  /*0560*/  CS2R R18, SRZ ;  /* 0x0000000000127805 */ /* 0x000fe2000001ff00 */
[----:B------:R-:W3:Y:S01]  /*0570*/  @!P4 LDG.E.EL R6, desc[UR6][R40.64] ;  /* 0x000000062806c981 */ /* 0x000ee2000c2e1900 */
[----:B-1----:R-:W-:Y:S01]  /*0580*/  CS2R R26, SRZ ;  /* 0x00000000001a7805 */ /* 0x002fe2000001ff00 */
[----:B------:R-:W-:Y:S01]  /*0590*/  IMAD.WIDE R48, R29, 0x4, R48 ;  /* 0x000000041d307825 */ /* 0x000fe200078e0230 */
[----:B------:R-:W-:Y:S01]  /*05a0*/  CS2R R28, SRZ ;  /* 0x00000000001c7805 */ /* 0x000fe2000001ff00 */
[----:B------:R1:W3:Y:S01]  /*05b0*/  @P6 LDG.E.EL.128 R20, desc[UR6][R30.64] ;  /* 0x000000061e146981 */ /* 0x0002e2000c2e1d00 */
[----:B0-----:R-:W-:Y:S01]  /*05c0*/  CS2R R24, SRZ ;  /* 0x0000000000187805 */ /* 0x001fe2000001ff00 */
[----:B------:R-:W-:-:S02]  /*05d0*/  IMAD.WIDE R44, R38, 0x4, R46 ;  /* 0x00000004262c7825 */ /* 0x000fc400078e022e */
[----:B------:R-:W3:Y:S04]  /*05e0*/  @P5 LDG.E.EL.128 R16, desc[UR6][R50.64] ;  /* 0x0000000632105981 */ /* 0x000ee8000c2e1d00 */
[----:B------:R0:W3:Y:S01]  /*05f0*/  @P5 LDG.E.EL.128 R24, desc[UR6][R44.64] ;  /* 0x000000062c185981 */ /* 0x0000e2000c2e1d00 */
[----:B-1----:R-:W-:Y:S01]  /*0600*/  CS2R R30, SRZ ;  /* 0x00000000001e7805 */ /* 0x002fe2000001ff00 */
[----:B0-----:R-:W0:Y:S01]  /*0610*/  LDC.64 R44, c[0x0][0x228] ;  /* 0x00008a00ff2c7b82 */ /* 0x001e220000000a00 */
[----:B--2---:R-:W-:Y:S01]  /*0620*/  FADD R43, -R12, R8 ;  /* 0x000000080c2b7221 */ /* 0x004fe20000000100 */
[----:B------:R-:W-:Y:S01]  /*0630*/  FADD R41, -R13, R9 ;  /* 0x000000090d297221 */ /* 0x000fe20000000100 */
[----:B------:R-:W-:-:S05]  /*0640*/  IMAD.WIDE R12, R36, 0x4, R46 ;  /* 0x00000004240c7825 */ /* 0x000fca00078e022e */
[----:B------:R1:W2:Y:S01]  /*0650*/  @P6 LDG.E.EL.128 R28, desc[UR6][R12.64] ;  /* 0x000000060c1c6981 */ /* 0x0002a2000c2e1d00 */
[----:B------:R-:W-:Y:S01]  /*0660*/  FADD R39, -R14, R10 ;  /* 0x0000000a0e277221 */ /* 0x000fe20000000100 */
[----:B------:R-:W-:Y:S01]  /*0670*/  FADD R40, -R15, R11 ;  /* 0x0000000b0f287221 */ /* 0x000fe20000000100 */
[----:B------:R-:W-:Y:S02]  /*0680*/  CS2R R8, SRZ ;  /* 0x0000000000087805 */ /* 0x000fe4000001ff00 */
[----:B------:R-:W-:Y:S02]  /*0690*/  CS2R R10, SRZ ;  /* 0x00000000000a7805 */ /* 0x000fe4000001ff00 */
[----:B------:R-:W-:Y:S01]  /*06a0*/  CS2R R14, SRZ ;  /* 0x00000000000e7805 */ /* 0x000fe2000001ff00 */
[----:B------:R-:W-:Y:S01]  /*06b0*/  IMAD.WIDE R46, R35, 0x4, R46 ;  /* 0x00000004232e7825 */ /* 0x000fe200078e022e */
[----:B-1----:R-:W-:Y:S02]  /*06c0*/  CS2R R12, SRZ ;  /* 0x00000000000c7805 */ /* 0x002fe4000001ff00 */
[----:B------:R-:W4:Y:S04]  /*06d0*/  @P0 LDG.E.EL.128 R8, desc[UR6][R48.64] ;  /* 0x0000000630080981 */ /* 0x000f28000c2e1d00 */
[----:B------:R1:W4:Y:S01]  /*06e0*/  @P0 LDG.E.EL.128 R12, desc[UR6][R46.64] ;  /* 0x000000062e0c0981 */ /* 0x000322000c2e1d00 */
[----:B---3--:R-:W-:Y:S01]  /*06f0*/  FADD R24, -R24, R16 ;  /* 0x0000001018187221 */ /* 0x008fe20000000100 */
[----:B------:R-:W-:Y:S01]  /*0700*/  FADD R25, -R25, R17 ;  /* 0x0000001119197221 */ /* 0x000fe20000000100 */
[----:B------:R-:W-:Y:S01]  /*0710*/  FADD R26, -R26, R18 ;  /* 0x000000121a1a7221 */ /* 0x000fe20000000100 */
[----:B------:R-:W-:Y:S01]  /*0720*/  FADD R27, -R27, R19 ;  /* 0x000000131b1b7221 */ /* 0x000fe20000000100 */
[----:B------:R-:W-:-:S02]  /*0730*/  CS2R R16, SRZ ;  /* 0x0000000000107805 */ /* 0x000fc4000001ff00 */
[----:B------:R-:W-:Y:S01]  /*0740*/  CS2R R18, SRZ ;  /* 0x0000000000127805 */ /* 0x000fe2000001ff00 */
[----:B--2---:R-:W-:Y:S01]  /*0750*/  FADD R20, -R28, R20 ;  /* 0x000000141c147221 */ /* 0x004fe20000000100 */
[----:B------:R-:W-:Y:S01]  /*0760*/  FADD R21, -R29, R21 ;  /* 0x000000151d157221 */ /* 0x000fe20000000100 */
[----:B0-----:R-:W-:-:S05]  /*0770*/  IMAD.WIDE R28, R42, 0x4, R44 ;  /* 0x000000042a1c7825 */ /* 0x001fca00078e022c */
[----:B------:R0:W2:Y:S01]  /*0780*/  @P1 LDG.E.EL.128 R16, desc[UR6][R28.64] ;  /* 0x000000061c101981 */ /* 0x0000a2000c2e1d00 */
[----:B-1----:R-:W-:Y:S02]  /*0790*/  IMAD.WIDE R46, R36, 0x4, R44 ;  /* 0x00000004242e7825 */ /* 0x002fe400078e022c */
[----:B------:R-:W1:Y:S02]  /*07a0*/  S2R R36, SR_TID.X ;  /* 0x0000000000247919 */ /* 0x000e640000002100 */
[----:B------:R-:W-:Y:S01]  /*07b0*/  FADD R22, -R30, R22 ;  /* 0x000000161e167221 */ /* 0x000fe20000000100 */
[----:B------:R-:W-:Y:S01]  /*07c0*/  FADD R23, -R31, R23 ;  /* 0x000000171f177221 */ /* 0x000fe20000000100 */
[----:B----4-:R-:W-:Y:S01]  /*07d0*/  FADD R30, -R14, R10 ;  /* 0x0000000a0e1e7221 */ /* 0x010fe20000000100 */
[----:B0-----:R-:W-:Y:S01]  /*07e0*/  FADD R28, -R12, R8 ;  /* 0x000000080c1c7221 */ /* 0x001fe20000000100 */
[----:B------:R-:W-:Y:S01]  /*07f0*/  FADD R29, -R13, R9 ;  /* 0x000000090d1d7221 */ /* 0x000fe20000000100 */
[----:B------:R-:W-:Y:S01]  /*0800*/  FADD R31, -R15, R11 ;  /* 0x0000000b0f1f7221 */ /* 0x000fe20000000100 */
[----:B------:R-:W-:-:S02]  /*0810*/  CS2R R12, SRZ ;  /* 0x00000000000c7805 */ /* 0x000fc4000001ff00 */
[----:B------:R-:W-:Y:S01]  /*0820*/  CS2R R14, SRZ ;  /* 0x00000000000e7805 */ /* 0x000fe2000001ff00 */
[----:B------:R-:W0:Y:S01]  /*0830*/  S2UR UR5, SR_CgaCtaId ;  /* 0x00000000000579c3 */ /* 0x000e220000008800 */
[----:B------:R-:W-:Y:S01]  /*0840*/  CS2R R10, SRZ ;  /* 0x00000000000a7805 */ /* 0x000fe2000001ff00 */
[----:B------:R-:W-:Y:S02]  /*0850*/  UMOV UR4, 0x400 ;  /* 0x0000040000047882 */ /* 0x000fe40000000000 */
[----:B0-----:R-:W-:Y:S01]  /*0860*/  UPRMT UR4, UR5, 0x654, UR4 ;  /* 0x0000065405047896 */ /* 0x001fe20008000004 */
[C---:B--2---:R-:W-:Y:S02]  /*0870*/  FSETP.GT.AND P1, PT, |R16|.reuse, 8.50705917302346158658e+37, PT ;  /* 0x7e8000001000780b */ /* 0x044fe40003f24200 */
[----:B------:R-:W-:Y:S02]  /*0880*/  FSETP.GEU.AND P3, PT, |R16|, 1.175494350822287508e-38, PT ;  /* 0x008000001000780b */ /* 0x000fe40003f6e200 */
[----:B------:R-:W-:-:S02]  /*0890*/  FSETP.GT.AND P2, PT, |R17|, 8.50705917302346158658e+37, PT ;  /* 0x7e8000001100780b */ /* 0x000fc40003f44200 */
[----:B------:R-:W-:-:S07]  /*08a0*/  FSETP.GEU.AND P4, PT, |R17|, 1.175494350822287508e-38, PT ;  /* 0x008000001100780b */ /* 0x000fce0003f8e200 */
[----:B------:R-:W-:-:S04]  /*08b0*/  @P1 FMUL R16, R16, 0.25 ;  /* 0x3e80000010101820 */ /* 0x000fc80000400000 */
[----:B------:R-:W-:Y:S01]  /*08c0*/  @!P3 FMUL R16, R16, 16777216 ;  /* 0x4b8000001010b820 */ /* 0x000fe20000400000 */
[----:B------:R-:W-:Y:S01]  /*08d0*/  @P2 FMUL R17, R17, 0.25 ;  /* 0x3e80000011112820 */ /* 0x000fe20000400000 */
[----:B------:R-:W-:Y:S01]  /*08e0*/  @P2 FMUL R41, R41, 0.25 ;  /* 0x3e80000029292820 */ /* 0x000fe20000400000 */
[----:B------:R-:W-:Y:S01]  /*08f0*/  @P1 FMUL R43, R43, 0.25 ;  /* 0x3e8000002b2b1820 */ /* 0x000fe20000400000 */
[----:B------:R-:W-:Y:S02]  /*0900*/  FSETP.GT.AND P2, PT, |R19|, 8.50705917302346158658e+37, PT ;  /* 0x7e8000001300780b */ /* 0x000fe40003f44200 */
[----:B------:R-:W0:Y:S01]  /*0910*/  MUFU.RCP R16, R16 ;  /* 0x0000001000107308 */ /* 0x000e220000001000 */
[----:B------:R-:W-:Y:S01]  /*0920*/  FSETP.GT.AND P1, PT, |R18|, 8.50705917302346158658e+37, PT ;  /* 0x7e8000001200780b */ /* 0x000fe20003f24200 */
[----:B------:R-:W-:Y:S01]  /*0930*/  @!P4 FMUL R17, R17, 16777216 ;  /* 0x4b8000001111c820 */ /* 0x000fe20000400000 */
[----:B------:R-:W-:Y:S01]  /*0940*/  @!P4 FMUL R41, R41, 16777216 ;  /* 0x4b8000002929c820 */ /* 0x000fe20000400000 */
[----:B------:R-:W-:Y:S01]  /*0950*/  @!P3 FMUL R43, R43, 16777216 ;  /* 0x4b8000002b2bb820 */ /* 0x000fe20000400000 */
[----:B------:R-:W-:-:S02]  /*0960*/  FSETP.GEU.AND P4, PT, |R19|, 1.175494350822287508e-38, PT ;  /* 0x008000001300780b */ /* 0x000fc40003f8e200 */
[----:B------:R-:W-:Y:S01]  /*0970*/  FSETP.GEU.AND P3, PT, |R18|, 1.175494350822287508e-38, PT ;  /* 0x008000001200780b */ /* 0x000fe20003f6e200 */
[----:B------:R2:W3:Y:S03]  /*0980*/  MUFU.RCP R8, R17 ;  /* 0x0000001100087308 */ /* 0x0004e60000001000 */
[----:B------:R-:W-:-:S03]  /*0990*/  @P2 FMUL R19, R19, 0.25 ;  /* 0x3e80000013132820 */ /* 0x000fc60000400000 */
[----:B------:R-:W-:Y:S01]  /*09a0*/  @P1 FMUL R18, R18, 0.25 ;  /* 0x3e80000012121820 */ /* 0x000fe20000400000 */
[----:B0-----:R-:W-:Y:S01]  /*09b0*/  FMUL R43, R16, R43 ;  /* 0x0000002b102b7220 */ /* 0x001fe20000400000 */
[----:B--2---:R-:W-:-:S04]  /*09c0*/  IMAD.WIDE R16, R38, 0x4, R44 ;  /* 0x0000000426107825 */ /* 0x004fc800078e022c */
[----:B------:R-:W-:Y:S01]  /*09d0*/  @!P4 FMUL R19, R19, 16777216 ;  /* 0x4b8000001313c820 */ /* 0x000fe20000400000 */
[----:B------:R-:W-:Y:S01]  /*09e0*/  @!P3 FMUL R18, R18, 16777216 ;  /* 0x4b8000001212b820 */ /* 0x000fe20000400000 */
[----:B------:R1:W2:Y:S04]  /*09f0*/  @P5 LDG.E.EL.128 R12, desc[UR6][R16.64] ;  /* 0x00000006100c5981 */ /* 0x0002a8000c2e1d00 */
[----:B------:R-:W0:Y:S01]  /*0a00*/  MUFU.RCP R19, R19 ;  /* 0x0000001300137308 */ /* 0x000e220000001000 */
[----:B---3--:R-:W-:Y:S01]  /*0a10*/  FMUL R41, R8, R41 ;  /* 0x0000002908297220 */ /* 0x008fe20000400000 */
[----:B------:R-:W-:-:S06]  /*0a20*/  CS2R R8, SRZ ;  /* 0x0000000000087805 */ /* 0x000fcc000001ff00 */
[----:B------:R-:W3:Y:S01]  /*0a30*/  MUFU.RCP R18, R18 ;  /* 0x0000001200127308 */ /* 0x000ee20000001000 */
[----:B------:R-:W-:Y:S01]  /*0a40*/  @P2 FMUL R40, R40, 0.25 ;  /* 0x3e80000028282820 */ /* 0x000fe20000400000 */
[----:B------:R-:W-:Y:S01]  /*0a50*/  @P1 FMUL R39, R39, 0.25 ;  /* 0x3e80000027271820 */ /* 0x000fe20000400000 */
[----:B------:R4:W5:Y:S02]  /*0a60*/  @P6 LDG.E.EL.128 R8, desc[UR6][R46.64] ;  /* 0x000000062e086981 */ /* 0x000964000c2e1d00 */
[----:B------:R-:W-:Y:S01]  /*0a70*/  @!P4 FMUL R40, R40, 16777216 ;  /* 0x4b8000002828c820 */ /* 0x000fe20000400000 */
[----:B------:R-:W-:Y:S01]  /*0a80*/  @!P3 FMUL R39, R39, 16777216 ;  /* 0x4b8000002727b820 */ /* 0x000fe20000400000 */
[----:B-1----:R-:W-:Y:S02]  /*0a90*/  SHF.L.U32 R16, R36, 0x8, RZ ;  /* 0x0000000824107819 */ /* 0x002fe400000006ff */
[----:B0-----:R-:W-:Y:S01]  /*0aa0*/  FMUL R17, R19, R40 ;  /* 0x0000002813117220 */ /* 0x001fe20000400000 */
[----:B------:R-:W-:Y:S01]  /*0ab0*/  FFMA R40, R43, R37, R34 ;  /* 0x000000252b287223 */ /* 0x000fe20000000022 */
[----:B------:R-:W-:-:S02]  /*0ac0*/  SHF.R.U32.HI R43, RZ, 0x4, R36 ;  /* 0x00000004ff2b7819 */ /* 0x000fc40000011624 */
[----:B------:R-:W-:Y:S01]  /*0ad0*/  LOP3.LUT R16, R16, 0xf00, RZ, 0xc0, !PT ;  /* 0x00000f0010107812 */ /* 0x000fe200078ec0ff */
[----:B---3--:R-:W-:Y:S01]  /*0ae0*/  FMUL R39, R18, R39 ;  /* 0x0000002712277220 */ /* 0x008fe20000400000 */
[-CC-:B------:R-:W-:Y:S01]  /*0af0*/  FFMA R42, R41, R37.reuse, R34.reuse ;  /* 0x00000025292a7223 */ /* 0x180fe20000000022 */
[----:B------:R-:W-:Y:S02]  /*0b00*/  SGXT.U32 R43, R43, 0x4 ;  /* 0x000000042b2b781a */ /* 0x000fe40000000000 */
[-CC-:B------:R-:W-:Y:S01]  /*0b10*/  FFMA R38, R39, R37.reuse, R34.reuse ;  /* 0x0000002527267223 */ /* 0x180fe20000000022 */
[----:B------:R-:W-:Y:S01]  /*0b20*/  FFMA R34, R17, R37, R34 ;  /* 0x0000002511227223 */ /* 0x000fe20000000022 */
[C---:B------:R-:W-:Y:S02]  /*0b30*/  LOP3.LUT R17, R16.reuse, 0x40, RZ, 0xfc, !PT ;  /* 0x0000004010117812 */ /* 0x040fe400078efcff */
[C---:B------:R-:W-:Y:S02]  /*0b40*/  LOP3.LUT R43, R16.reuse, R43, RZ, 0xfc, !PT ;  /* 0x0000002b102b7212 */ /* 0x040fe400078efcff */
[----:B------:R-:W-:-:S02]  /*0b50*/  LOP3.LUT R19, R16, 0x80, RZ, 0xfc, !PT ;  /* 0x0000008010137812 */ /* 0x000fc400078efcff */
[C---:B------:R-:W-:Y:S02]  /*0b60*/  LOP3.LUT R37, R16.reuse, 0xc0, RZ, 0xfc, !PT ;  /* 0x000000c010257812 */ /* 0x040fe400078efcff */
[----:B------:R-:W-:Y:S02]  /*0b70*/  LEA.HI R16, R16, UR4, RZ, 0x1e ;  /* 0x0000000410107c11 */ /* 0x000fe4000f8ff0ff */
[----:B------:R-:W-:Y:S02]  /*0b80*/  LEA.HI R18, R17, UR4, RZ, 0x1e ;  /* 0x0000000411127c11 */ /* 0x000fe4000f8ff0ff */
[----:B------:R-:W-:Y:S02]  /*0b90*/  LEA.HI R48, R37, UR4, RZ, 0x1e ;  /* 0x0000000425307c11 */ /* 0x000fe4000f8ff0ff */
[----:B----4-:R-:W-:Y:S02]  /*0ba0*/  LEA.HI R46, R19, UR4, RZ, 0x1e ;  /* 0x00000004132e7c11 */ /* 0x010fe4000f8ff0ff */
[----:B------:R-:W-:-:S02]  /*0bb0*/  LEA R37, R43, R16, 0x2 ;  /* 0x000000102b257211 */ /* 0x000fc400078e10ff */
[----:B------:R-:W-:Y:S02]  /*0bc0*/  CS2R R16, SRZ ;  /* 0x0000000000107805 */ /* 0x000fe4000001ff00 */
[----:B------:R-:W-:Y:S02]  /*0bd0*/  LEA R39, R43, R18, 0x2 ;  /* 0x000000122b277211 */ /* 0x000fe400078e10ff */
[----:B------:R-:W-:Y:S01]  /*0be0*/  CS2R R18, SRZ ;  /* 0x0000000000127805 */ /* 0x000fe2000001ff00 */
[----:B------:R-:W-:-:S05]  /*0bf0*/  IMAD.WIDE R44, R35, 0x4, R44 ;  /* 0x00000004232c7825 */ /* 0x000fca00078e022c */
[----:B------:R0:W3:Y:S04]  /*0c00*/  @P0 LDG.E.EL.128 R16, desc[UR6][R44.64] ;  /* 0x000000062c100981 */ /* 0x0000e8000c2e1d00 */
[----:B------:R1:W-:Y:S01]  /*0c10*/  STS [R37], R40 ;  /* 0x0000002825007388 */ /* 0x0003e20000000800 */
[C---:B------:R-:W-:Y:S02]  /*0c20*/  LEA R41, R43.reuse, R46, 0x2 ;  /* 0x0000002e2b297211 */ /* 0x040fe400078e10ff */
[----:B------:R-:W-:Y:S01]  /*0c30*/  LEA R43, R43, R48, 0x2 ;  /* 0x000000302b2b7211 */ /* 0x000fe200078e10ff */
[----:B------:R-:W-:Y:S04]  /*0c40*/  STS [R39+0x100], R42 ;  /* 0x0001002a27007388 */ /* 0x000fe80000000800 */
[----:B------:R-:W-:Y:S04]  /*0c50*/  STS [R41+0x200], R38 ;  /* 0x0002002629007388 */ /* 0x000fe80000000800 */
[----:B------:R-:W-:Y:S01]  /*0c60*/  STS [R43+0x300], R34 ;  /* 0x000300222b007388 */ /* 0x000fe20000000800 */
[----:B--2---:R-:W-:-:S02]  /*0c70*/  FSETP.GT.AND P3, PT, |R12|, 8.50705917302346158658e+37, PT ;  /* 0x7e8000000c00780b */ /* 0x004fc40003f64200 */
[----:B------:R-:W-:Y:S02]  /*0c80*/  FSETP.GT.AND P5, PT, |R13|, 8.50705917302346158658e+37, PT ;  /* 0x7e8000000d00780b */ /* 0x000fe40003fa4200 */
[----:B------:R-:W-:Y:S02]  /*0c90*/  FSETP.GT.AND P4, PT, |R14|, 8.50705917302346158658e+37, PT ;  /* 0x7e8000000e00780b */ /* 0x000fe40003f84200 */
[----:B------:R-:W-:Y:S02]  /*0ca0*/  FSETP.GT.AND P6, PT, |R15|, 8.50705917302346158658e+37, PT ;  /* 0x7e8000000f00780b */ /* 0x000fe40003fc4200 */
[----:B------:R-:W-:Y:S02]  /*0cb0*/  FSETP.GEU.AND P0, PT, |R12|, 1.175494350822287508e-38, PT ;  /* 0x008000000c00780b */ /* 0x000fe40003f0e200 */
[----:B------:R-:W-:Y:S02]  /*0cc0*/  FSETP.GEU.AND P1, PT, |R13|, 1.175494350822287508e-38, PT ;  /* 0x008000000d00780b */ /* 0x000fe40003f2e200 */
[----:B------:R-:W-:Y:S01]  /*0cd0*/  FSETP.GEU.AND P2, PT, |R14|, 1.175494350822287508e-38, PT ;  /* 0x008000000e00780b */ /* 0x000fe20003f4e200 */
[----:B------:R-:W-:Y:S01]  /*0ce0*/  @P3 FMUL R12, R12, 0.25 ;  /* 0x3e8000000c0c3820 */ /* 0x000fe20000400000 */
[----:B------:R-:W-:Y:S01]  /*0cf0*/  @P3 FMUL R24, R24, 0.25 ;  /* 0x3e80000018183820 */ /* 0x000fe20000400000 */
[----:B------:R-:W-:Y:S01]  /*0d00*/  FSETP.GEU.AND P3, PT, |R15|, 1.175494350822287508e-38, PT ;  /* 0x008000000f00780b */ /* 0x000fe20003f6e200 */
[----:B------:R-:W-:Y:S01]  /*0d10*/  @P5 FMUL R13, R13, 0.25 ;  /* 0x3e8000000d0d5820 */ /* 0x000fe20000400000 */
[----:B------:R-:W-:Y:S01]  /*0d20*/  @P5 FMUL R25, R25, 0.25 ;  /* 0x3e80000019195820 */ /* 0x000fe20000400000 */
[----:B-----5:R-:W-:Y:S01]  /*0d30*/  FSETP.GT.AND P5, PT, |R8|, 8.50705917302346158658e+37, PT ;  /* 0x7e8000000800780b */ /* 0x020fe20003fa4200 */
[----:B------:R-:W-:Y:S01]  /*0d40*/  @P4 FMUL R14, R14, 0.25 ;  /* 0x3e8000000e0e4820 */ /* 0x000fe20000400000 */
[----:B------:R-:W-:Y:S01]  /*0d50*/  @P4 FMUL R26, R26, 0.25 ;  /* 0x3e8000001a1a4820 */ /* 0x000fe20000400000 */
[----:B------:R-:W-:Y:S01]  /*0d60*/  FSETP.GEU.AND P4, PT, |R8|, 1.175494350822287508e-38, PT ;  /* 0x008000000800780b */ /* 0x000fe20003f8e200 */
[----:B------:R-:W-:Y:S01]  /*0d70*/  @P6 FMUL R15, R15, 0.25 ;  /* 0x3e8000000f0f6820 */ /* 0x000fe20000400000 */
[----:B------:R-:W-:Y:S01]  /*0d80*/  @!P0 FMUL R12, R12, 16777216 ;  /* 0x4b8000000c0c8820 */ /* 0x000fe20000400000 */
[----:B------:R-:W-:Y:S01]  /*0d90*/  @P6 FMUL R27, R27, 0.25 ;  /* 0x3e8000001b1b6820 */ /* 0x000fe20000400000 */
[----:B------:R-:W-:Y:S01]  /*0da0*/  FSETP.GT.AND P6, PT, |R9|, 8.50705917302346158658e+37, PT ;  /* 0x7e8000000900780b */ /* 0x000fe20003fc4200 */
[----:B------:R-:W-:Y:S01]  /*0db0*/  @!P1 FMUL R13, R13, 16777216 ;  /* 0x4b8000000d0d9820 */ /* 0x000fe20000400000 */
[----:B------:R-:W-:Y:S01]  /*0dc0*/  @!P2 FMUL R14, R14, 16777216 ;  /* 0x4b8000000e0ea820 */ /* 0x000fe20000400000 */
[----:B------:R-:W-:Y:S01]  /*0dd0*/  @!P3 FMUL R15, R15, 16777216 ;  /* 0x4b8000000f0fb820 */ /* 0x000fe20000400000 */
[----:B------:R-:W-:Y:S01]  /*0de0*/  @!P1 FMUL R25, R25, 16777216 ;  /* 0x4b80000019199820 */ /* 0x000fe20000400000 */
[----:B------:R-:W-:Y:S01]  /*0df0*/  @!P3 FMUL R27, R27, 16777216 ;  /* 0x4b8000001b1bb820 */ /* 0x000fe20000400000 */
[----:B------:R-:W-:Y:S01]  /*0e00*/  @P5 FMUL R20, R20, 0.25 ;  /* 0x3e80000014145820 */ /* 0x000fe20000400000 */
[----:B------:R-:W-:Y:S01]  /*0e10*/  @P5 FMUL R8, R8, 0.25 ;  /* 0x3e80000008085820 */ /* 0x000fe20000400000 */
[----:B------:R-:W2:Y:S01]  /*0e20*/  MUFU.RCP R35, R12 ;  /* 0x0000000c00237308 */ /* 0x000ea20000001000 */
[----:B------:R-:W-:-:S02]  /*0e30*/  FSETP.GT.AND P1, PT, |R10|, 8.50705917302346158658e+37, PT ;  /* 0x7e8000000a00780b */ /* 0x000fc40003f24200 */
[----:B------:R-:W-:Y:S01]  /*0e40*/  FSETP.GT.AND P3, PT, |R11|, 8.50705917302346158658e+37, PT ;  /* 0x7e8000000b00780b */ /* 0x000fe20003f64200 */
[----:B------:R-:W-:Y:S01]  /*0e50*/  @!P0 FMUL R24, R24, 16777216 ;  /* 0x4b80000018188820 */ /* 0x000fe20000400000 */
[----:B------:R-:W-:Y:S01]  /*0e60*/  @!P2 FMUL R26, R26, 16777216 ;  /* 0x4b8000001a1aa820 */ /* 0x000fe20000400000 */
[----:B------:R-:W-:Y:S02]  /*0e70*/  @!P4 FMUL R8, R8, 16777216 ;  /* 0x4b8000000808c820 */ /* 0x000fe40000400000 */
[----:B-1----:R-:W1:Y:S01]  /*0e80*/  MUFU.RCP R40, R13 ;  /* 0x0000000d00287308 */ /* 0x002e620000001000 */
[----:B------:R-:W-:Y:S01]  /*0e90*/  @!P4 FMUL R20, R20, 16777216 ;  /* 0x4b8000001414c820 */ /* 0x000fe20000400000 */
[----:B------:R-:W-:Y:S02]  /*0ea0*/  FSETP.GEU.AND P0, PT, |R9|, 1.175494350822287508e-38, PT ;  /* 0x008000000900780b */ /* 0x000fe40003f0e200 */
[----:B------:R-:W-:-:S04]  /*0eb0*/  FSETP.GEU.AND P2, PT, |R10|, 1.175494350822287508e-38, PT ;  /* 0x008000000a00780b */ /* 0x000fc80003f4e200 */
[----:B0-----:R-:W0:Y:S01]  /*0ec0*/  MUFU.RCP R45, R14 ;  /* 0x0000000e002d7308 */ /* 0x001e220000001000 */
[----:B------:R-:W-:-:S07]  /*0ed0*/  FSETP.GEU.AND P4, PT, |R11|, 1.175494350822287508e-38, PT ;  /* 0x008000000b00780b */ /* 0x000fce0003f8e200 */
[----:B------:R-:W4:Y:S01]  /*0ee0*/  MUFU.RCP R12, R15 ;  /* 0x0000000f000c7308 */ /* 0x000f220000001000 */
[----:B------:R-:W-:Y:S01]  /*0ef0*/  @P6 FMUL R9, R9, 0.25 ;  /* 0x3e80000009096820 */ /* 0x000fe20000400000 */
[----:B------:R-:W-:Y:S01]  /*0f00*/  @P6 FMUL R21, R21, 0.25 ;  /* 0x3e80000015156820 */ /* 0x000fe20000400000 */
[----:B---3--:R-:W-:Y:S01]  /*0f10*/  FSETP.GT.AND P6, PT, |R16|, 8.50705917302346158658e+37, PT ;  /* 0x7e8000001000780b */ /* 0x008fe20003fc4200 */
[----:B------:R-:W-:Y:S01]  /*0f20*/  @P1 FMUL R10, R10, 0.25 ;  /* 0x3e8000000a0a1820 */ /* 0x000fe20000400000 */
[----:B------:R-:W-:Y:S01]  /*0f30*/  @P3 FMUL R11, R11, 0.25 ;  /* 0x3e8000000b0b3820 */ /* 0x000fe20000400000 */
[----:B------:R-:W-:Y:S01]  /*0f40*/  @P1 FMUL R22, R22, 0.25 ;  /* 0x3e80000016161820 */ /* 0x000fe20000400000 */
[----:B------:R-:W-:Y:S01]  /*0f50*/  @P3 FMUL R23, R23, 0.25 ;  /* 0x3e80000017173820 */ /* 0x000fe20000400000 */
[----:B--2---:R-:W-:Y:S01]  /*0f60*/  FMUL R24, R35, R24 ;  /* 0x0000001823187220 */ /* 0x004fe20000400000 */
[----:B-1----:R-:W-:Y:S01]  /*0f70*/  FMUL R40, R40, R25 ;  /* 0x0000001928287220 */ /* 0x002fe20000400000 */
[----:B0-----:R-:W-:Y:S01]  /*0f80*/  FMUL R26, R45, R26 ;  /* 0x0000001a2d1a7220 */ /* 0x001fe20000400000 */
[----:B------:R-:W-:Y:S01]  /*0f90*/  @!P0 FMUL R9, R9, 16777216 ;  /* 0x4b80000009098820 */ /* 0x000fe20000400000 */
[----:B------:R-:W-:Y:S01]  /*0fa0*/  @!P2 FMUL R10, R10, 16777216 ;  /* 0x4b8000000a0aa820 */ /* 0x000fe20000400000 */
[----:B------:R-:W-:Y:S01]  /*0fb0*/  @!P0 FMUL R21, R21, 16777216 ;  /* 0x4b80000015158820 */ /* 0x000fe20000400000 */
[----:B------:R-:W-:Y:S01]  /*0fc0*/  @!P4 FMUL R11, R11, 16777216 ;  /* 0x4b8000000b0bc820 */ /* 0x000fe20000400000 */
[----:B----4-:R-:W-:Y:S01]  /*0fd0*/  FMUL R12, R12, R27 ;  /* 0x0000001b0c0c7220 */ /* 0x010fe20000400000 */
[----:B------:R-:W-:Y:S01]  /*0fe0*/  FSETP.GT.AND P0, PT, |R17|, 8.50705917302346158658e+37, PT ;  /* 0x7e8000001100780b */ /* 0x000fe20003f04200 */
[----:B------:R-:W-:Y:S01]  /*0ff0*/  @!P2 FMUL R22, R22, 16777216 ;  /* 0x4b8000001616a820 */ /* 0x000fe20000400000 */
[----:B------:R-:W-:Y:S01]  /*1000*/  FSETP.GT.AND P2, PT, |R18|, 8.50705917302346158658e+37, PT ;  /* 0x7e8000001200780b */ /* 0x000fe20003f44200 */
[----:B------:R-:W-:Y:S01]  /*1010*/  @!P4 FMUL R23, R23, 16777216 ;  /* 0x4b8000001717c820 */ /* 0x000fe20000400000 */
[-CC-:B------:R-:W-:Y:S01]  /*1020*/  FFMA R24, R24, R2.reuse, R5.reuse ;  /* 0x0000000218187223 */ /* 0x180fe20000000005 */
[-CC-:B------:R-:W-:Y:S01]  /*1030*/  FFMA R40, R40, R2.reuse, R5.reuse ;  /* 0x0000000228287223 */ /* 0x180fe20000000005 */
[-CC-:B------:R-:W-:Y:S01]  /*1040*/  FFMA R26, R26, R2.reuse, R5.reuse ;  /* 0x000000021a1a7223 */ /* 0x180fe20000000005 */
[----:B------:R-:W-:Y:S01]  /*1050*/  FFMA R12, R12, R2, R5 ;  /* 0x000000020c0c7223 */ /* 0x000fe20000000005 */
[----:B------:R-:W-:Y:S01]  /*1060*/  FSETP.GT.AND P4, PT, |R19|, 8.50705917302346158658e+37, PT ;  /* 0x7e8000001300780b */ /* 0x000fe20003f84200 */
[----:B------:R-:W0:Y:S01]  /*1070*/  MUFU.RCP R13, R8 ;  /* 0x00000008000d7308 */ /* 0x000e220000001000 */
[C---:B------:R-:W-:Y:S01]  /*1080*/  FSETP.GEU.AND P5, PT, |R16|.reuse, 1.175494350822287508e-38, PT ;  /* 0x008000001000780b */ /* 0x040fe20003fae200 */
[----:B------:R-:W-:Y:S01]  /*1090*/  @P6 FMUL R16, R16, 0.25 ;  /* 0x3e80000010106820 */ /* 0x000fe20000400000 */
[----:B------:R-:W-:Y:S01]  /*10a0*/  FSETP.GEU.AND P1, PT, |R17|, 1.175494350822287508e-38, PT ;  /* 0x008000001100780b */ /* 0x000fe20003f2e200 */
[----:B------:R-:W-:Y:S01]  /*10b0*/  @P6 FMUL R28, R28, 0.25 ;  /* 0x3e8000001c1c6820 */ /* 0x000fe20000400000 */
[----:B------:R-:W-:-:S03]  /*10c0*/  FSETP.GEU.AND P3, PT, |R18|, 1.175494350822287508e-38, PT ;  /* 0x008000001200780b */ /* 0x000fc60003f6e200 */
[----:B------:R-:W1:Y:S01]  /*10d0*/  MUFU.RCP R14, R9 ;  /* 0x00000009000e7308 */ /* 0x000e620000001000 */
[----:B------:R-:W-:-:S07]  /*10e0*/  FSETP.GEU.AND P6, PT, |R19|, 1.175494350822287508e-38, PT ;  /* 0x008000001300780b */ /* 0x000fce0003fce200 */
[----:B------:R-:W2:Y:S08]  /*10f0*/  MUFU.RCP R15, R10 ;  /* 0x0000000a000f7308 */ /* 0x000eb00000001000 */
[----:B------:R-:W3:Y:S01]  /*1100*/  MUFU.RCP R2, R11 ;  /* 0x0000000b00027308 */ /* 0x000ee20000001000 */
[----:B------:R-:W-:Y:S01]  /*1110*/  @P0 FMUL R17, R17, 0.25 ;  /* 0x3e80000011110820 */ /* 0x000fe20000400000 */
[----:B------:R-:W-:Y:S01]  /*1120*/  @P2 FMUL R18, R18, 0.25 ;  /* 0x3e80000012122820 */ /* 0x000fe20000400000 */
[----:B------:R-:W-:Y:S01]  /*1130*/  @P4 FMUL R19, R19, 0.25 ;  /* 0x3e80000013134820 */ /* 0x000fe20000400000 */
[----:B------:R-:W-:Y:S01]  /*1140*/  @!P5 FMUL R16, R16, 16777216 ;  /* 0x4b8000001010d820 */ /* 0x000fe20000400000 */
[----:B------:R-:W-:Y:S01]  /*1150*/  @!P1 FMUL R17, R17, 16777216 ;  /* 0x4b80000011119820 */ /* 0x000fe20000400000 */
[----:B------:R-:W-:Y:S01]  /*1160*/  STS [R37+0x40], R24 ;  /* 0x0000401825007388 */ /* 0x000fe20000000800 */
[----:B0-----:R-:W-:Y:S01]  /*1170*/  FMUL R13, R13, R20 ;  /* 0x000000140d0d7220 */ /* 0x001fe20000400000 */
[----:B------:R-:W-:Y:S01]  /*1180*/  @!P3 FMUL R18, R18, 16777216 ;  /* 0x4b8000001212b820 */ /* 0x000fe20000400000 */
[----:B-1----:R-:W-:Y:S01]  /*1190*/  FMUL R21, R14, R21 ;  /* 0x000000150e157220 */ /* 0x002fe20000400000 */
[----:B--2---:R-:W-:Y:S01]  /*11a0*/  FMUL R15, R15, R22 ;  /* 0x000000160f0f7220 */ /* 0x004fe20000400000 */
[----:B------:R-:W-:Y:S01]  /*11b0*/  STS [R39+0x140], R40 ;  /* 0x0001402827007388 */ /* 0x000fe20000000800 */
[----:B------:R-:W-:Y:S01]  /*11c0*/  @!P6 FMUL R19, R19, 16777216 ;  /* 0x4b8000001313e820 */ /* 0x000fe20000400000 */
[----:B------:R-:W0:Y:S01]  /*11d0*/  MUFU.RCP R5, R16 ;  /* 0x0000001000057308 */ /* 0x000e220000001000 */
[----:B---3--:R-:W-:Y:S01]  /*11e0*/  FMUL R23, R2, R23 ;  /* 0x0000001702177220 */ /* 0x008fe20000400000 */
[----:B------:R-:W-:Y:S01]  /*11f0*/  STS [R41+0x240], R26 ;  /* 0x0002401a29007388 */ /* 0x000fe20000000800 */
[-CC-:B------:R-:W-:Y:S01]  /*1200*/  FFMA R2, R13, R3.reuse, R4.reuse ;  /* 0x000000030d027223 */ /* 0x180fe20000000004 */
[-CC-:B------:R-:W-:Y:S01]  /*1210*/  FFMA R10, R21, R3.reuse, R4.reuse ;  /* 0x00000003150a7223 */ /* 0x180fe20000000004 */
[----:B------:R-:W-:Y:S01]  /*1220*/  FFMA R14, R23, R3, R4 ;  /* 0x00000003170e7223 */ /* 0x000fe20000000004 */
[----:B------:R1:W-:Y:S02]  /*1230*/  STS [R43+0x340], R12 ;  /* 0x0003400c2b007388 */ /* 0x0003e40000000800 */
[----:B------:R2:W3:Y:S01]  /*1240*/  MUFU.RCP R8, R17 ;  /* 0x0000001100087308 */ /* 0x0004e20000001000 */
[----:B------:R-:W-:-:S07]  /*1250*/  @P0 FMUL R29, R29, 0.25 ;  /* 0x3e8000001d1d0820 */ /* 0x000fce0000400000 */
[----:B------:R-:W4:Y:S01]  /*1260*/  MUFU.RCP R9, R18 ;  /* 0x0000001200097308 */ /* 0x000f220000001000 */
[----:B-1----:R-:W-:Y:S01]  /*1270*/  FFMA R12, R15, R3, R4 ;  /* 0x000000030f0c7223 */ /* 0x002fe20000000004 */
[----:B------:R-:W-:Y:S01]  /*1280*/  @P2 FMUL R30, R30, 0.25 ;  /* 0x3e8000001e1e2820 */ /* 0x000fe20000400000 */
[----:B------:R-:W-:Y:S01]  /*1290*/  @P4 FMUL R31, R31, 0.25 ;  /* 0x3e8000001f1f4820 */ /* 0x000fe20000400000 */
[----:B------:R-:W-:Y:S01]  /*12a0*/  @!P5 FMUL R28, R28, 16777216 ;  /* 0x4b8000001c1cd820 */ /* 0x000fe20000400000 */
[----:B------:R1:W-:Y:S01]  /*12b0*/  STS [R37+0x80], R2 ;  /* 0x0000800225007388 */ /* 0x0003e20000000800 */
[----:B--2---:R-:W2:Y:S02]  /*12c0*/  LDC.64 R16, c[0x0][0x238] ;  /* 0x00008e00ff107b82 */ /* 0x004ea40000000a00 */
[----:B------:R-:W5:Y:S01]  /*12d0*/  MUFU.RCP R4, R19 ;  /* 0x0000001300047308 */ /* 0x000f620000001000 */
[----:B------:R-:W-:Y:S01]  /*12e0*/  @!P1 FMUL R29, R29, 16777216 ;  /* 0x4b8000001d1d9820 */ /* 0x000fe20000400000 */
[----:B------:R-:W-:Y:S01]  /*12f0*/  @!P3 FMUL R30, R30, 16777216 ;  /* 0x4b8000001e1eb820 */ /* 0x000fe20000400000 */
[----:B------:R-:W-:Y:S01]  /*1300*/  @!P6 FMUL R31, R31, 16777216 ;  /* 0x4b8000001f1fe820 */ /* 0x000fe20000400000 */
[----:B0-----:R-:W-:Y:S01]  /*1310*/  FMUL R28, R5, R28 ;  /* 0x0000001c051c7220 */ /* 0x001fe20000400000 */
[----:B---3--:R-:W-:Y:S01]  /*1320*/  FMUL R8, R8, R29 ;  /* 0x0000001d08087220 */ /* 0x008fe20000400000 */
[----:B----4-:R-:W-:-:S02]  /*1330*/  FMUL R30, R9, R30 ;  /* 0x0000001e091e7220 */ /* 0x010fc40000400000 */
[-CC-:B------:R-:W-:Y:S01]  /*1340*/  FFMA R28, R28, R6.reuse, R7.reuse ;  /* 0x000000061c1c7223 */ /* 0x180fe20000000007 */
[-CC-:B------:R-:W-:Y:S01]  /*1350*/  FFMA R8, R8, R6.reuse, R7.reuse ;  /* 0x0000000608087223 */ /* 0x180fe20000000007 */
[----:B------:R-:W-:Y:S01]  /*1360*/  STS [R39+0x180], R10 ;  /* 0x0001800a27007388 */ /* 0x000fe20000000800 */
[-CC-:B------:R-:W-:Y:S01]  /*1370*/  FFMA R30, R30, R6.reuse, R7.reuse ;  /* 0x000000061e1e7223 */ /* 0x180fe20000000007 */
[----:B-----5:R-:W-:Y:S02]  /*1380*/  FMUL R4, R4, R31 ;  /* 0x0000001f04047220 */ /* 0x020fe40000400000 */
[----:B------:R0:W-:Y:S01]  /*1390*/  STS [R41+0x280], R12 ;  /* 0x0002800c29007388 */ /* 0x0001e20000000800 */
[----:B------:R-:W-:Y:S01]  /*13a0*/  SHF.L.U32 R3, R36, 0x2, RZ ;  /* 0x0000000224037819 */ /* 0x000fe200000006ff */
[----:B------:R-:W-:Y:S02]  /*13b0*/  FFMA R20, R4, R6, R7 ;  /* 0x0000000604147223 */ /* 0x000fe40000000007 */
[----:B------:R-:W-:Y:S01]  /*13c0*/  STS [R43+0x380], R14 ;  /* 0x0003800e2b007388 */ /* 0x000fe20000000800 */
[----:B-1----:R-:W-:-:S03]  /*13d0*/  LOP3.LUT R2, R3, 0x3fc, RZ, 0xc0, !PT ;  /* 0x000003fc03027812 */ /* 0x002fc600078ec0ff */
[----:B------:R-:W-:Y:S04]  /*13e0*/  STS [R37+0xc0], R28 ;  /* 0x0000c01c25007388 */ /* 0x000fe80000000800 */
[----:B------:R-:W-:Y:S04]  /*13f0*/  STS [R39+0x1c0], R8 ;  /* 0x0001c00827007388 */ /* 0x000fe80000000800 */
[----:B------:R-:W-:Y:S04]  /*1400*/  STS [R41+0x2c0], R30 ;  /* 0x0002c01e29007388 */ /* 0x000fe80000000800 */
[----:B------:R1:W-:Y:S01]  /*1410*/  STS [R43+0x3c0], R20 ;  /* 0x0003c0142b007388 */ /* 0x0003e20000000800 */
[----:B------:R-:W-:-:S02]  /*1420*/  LOP3.LUT R3, R2, 0x400, RZ, 0xfc, !PT ;  /* 0x0000040002037812 */ /* 0x000fc400078efcff */
[----:B------:R-:W-:Y:S02]  /*1430*/  LOP3.LUT R5, R2, 0x800, RZ, 0xfc, !PT ;  /* 0x0000080002057812 */ /* 0x000fe400078efcff */
[----:B------:R-:W-:Y:S02]  /*1440*/  SHF.R.U32.HI R3, RZ, 0x2, R3 ;  /* 0x00000002ff037819 */ /* 0x000fe40000011603 */
[----:B------:R-:W-:Y:S02]  /*1450*/  SHF.R.U32.HI R5, RZ, 0x2, R5 ;  /* 0x00000002ff057819 */ /* 0x000fe40000011605 */
[----:B------:R-:W-:Y:S02]  /*1460*/  LOP3.LUT R36, R36, 0xf0, RZ, 0xc0, !PT ;  /* 0x000000f024247812 */ /* 0x000fe400078ec0ff */
[----:B------:R-:W-:Y:S02]  /*1470*/  LOP3.LUT R4, R3, 0x1f0, RZ, 0xc0, !PT ;  /* 0x000001f003047812 */ /* 0x000fe400078ec0ff */
[----:B------:R-:W-:-:S02]  /*1480*/  LOP3.LUT R6, R5, 0x2f0, RZ, 0xc0, !PT ;  /* 0x000002f005067812 */ /* 0x000fc400078ec0ff */
[----:B------:R-:W-:Y:S02]  /*1490*/  IADD3 R3, R36, UR4, RZ ;  /* 0x0000000424037c10 */ /* 0x000fe4000fffe0ff */
[----:B------:R-:W-:Y:S02]  /*14a0*/  IADD3 R5, R4, UR4, RZ ;  /* 0x0000000404057c10 */ /* 0x000fe4000fffe0ff */
[----:B------:R-:W-:Y:S02]  /*14b0*/  IADD3 R7, R6, UR4, RZ ;  /* 0x0000000406077c10 */ /* 0x000fe4000fffe0ff */
[C---:B0-----:R-:W-:Y:S01]  /*14c0*/  LEA R12, R2.reuse, R3, 0x2 ;  /* 0x00000003020c7211 */ /* 0x041fe200078e10ff */
[----:B------:R-:W-:Y:S01]  /*14d0*/  BAR.SYNC.DEFER_BLOCKING 0x0 ;  /* 0x0000000000007b1d */ /* 0x000fe20000010000 */
[C---:B------:R-:W-:Y:S02]  /*14e0*/  LEA R9, R2.reuse, R5, 0x2 ;  /* 0x0000000502097211 */ /* 0x040fe400078e10ff */
[----:B------:R-:W-:Y:S01]  /*14f0*/  LEA R7, R2, R7, 0x2 ;  /* 0x0000000702077211 */ /* 0x000fe200078e10ff */
[----:B------:R-:W-:-:S05]  /*1500*/  IMAD.HI R3, R32, 0x2aaaaaab, RZ ;  /* 0x2aaaaaab20037827 */ /* 0x000fca00078e02ff */
[----:B------:R-:W-:Y:S01]  /*1510*/  SHF.R.U32.HI R18, RZ, 0x1f, R3 ;  /* 0x0000001fff127819 */ /* 0x000fe20000011603 */
[----:B------:R-:W0:Y:S04]  /*1520*/  LDS.128 R12, [R12] ;  /* 0x000000000c0c7984 */ /* 0x000e280000000c00 */
[----:B------:R-:W3:Y:S04]  /*1530*/  LDS.128 R8, [R9+0x1000] ;  /* 0x0010000009087984 */ /* 0x000ee80000000c00 */
[----:B------:R-:W4:Y:S01]  /*1540*/  LDS.128 R4, [R7+0x2000] ;  /* 0x0020000007047984 */ /* 0x000f220000000c00 */
[----:B------:R-:W-:-:S02]  /*1550*/  LEA.HI.SX32 R21, R3, R18, 0x1b ;  /* 0x0000001203157211 */ /* 0x000fc400078fdaff */
[----:B------:R-:W-:Y:S02]  /*1560*/  ISETP.GE.AND P0, PT, R32, 0x300, PT ;  /* 0x000003002000780c */ /* 0x000fe40003f06270 */
[----:B------:R-:W-:Y:S01]  /*1570*/  LOP3.LUT R3, R0, R33, RZ, 0xfc, !PT ;  /* 0x0000002100037212 */ /* 0x000fe200078efcff */
[C---:B------:R-:W-:Y:S01]  /*1580*/  IMAD R32, R21.reuse, -0xc0, R32 ;  /* 0xffffff4015207824 */ /* 0x040fe200078e0220 */
[----:B-1----:R-:W-:Y:S02]  /*1590*/  LOP3.LUT R20, R2, 0xc00, RZ, 0xfc, !PT ;  /* 0x00000c0002147812 */ /* 0x002fe400078efcff */
[----:B------:R-:W-:Y:S02]  /*15a0*/  LOP3.LUT R18, R0, 0x10, R33, 0xfe, !PT ;  /* 0x0000001000127812 */ /* 0x000fe400078efe21 */
[----:B------:R-:W-:Y:S01]  /*15b0*/  LOP3.LUT R19, R0, 0x20, R33, 0xfe, !PT ;  /* 0x0000002000137812 */ /* 0x000fe200078efe21 */
[----:B------:R-:W-:Y:S01]  /*15c0*/  IMAD R32, R21, 0x3000, R32 ;  /* 0x0000300015207824 */ /* 0x000fe200078e0220 */
[----:B------:R-:W-:-:S02]  /*15d0*/  LOP3.LUT R0, R0, 0x30, R33, 0xfe, !PT ;  /* 0x0000003000007812 */ /* 0x000fc400078efe21 */
[----:B------:R-:W-:Y:S02]  /*15e0*/  ISETP.LT.AND P1, PT, R3, 0x40, !P0 ;  /* 0x000000400300780c */ /* 0x000fe40004721270 */
[----:B------:R-:W-:Y:S02]  /*15f0*/  SHF.R.U32.HI R20, RZ, 0x2, R20 ;  /* 0x00000002ff147819 */ /* 0x000fe40000011614 */
[----:B------:R-:W-:Y:S02]  /*1600*/  ISETP.LT.AND P2, PT, R18, 0x40, !P0 ;  /* 0x000000401200780c */ /* 0x000fe40004741270 */
[----:B------:R-:W-:Y:S01]  /*1610*/  ISETP.LT.AND P3, PT, R19, 0x40, !P0 ;  /* 0x000000401300780c */ /* 0x000fe20004761270 */
[--C-:B------:R-:W-:Y:S01]  /*1620*/  IMAD R3, R3, 0xc0, R32.reuse ;  /* 0x000000c003037824 */ /* 0x100fe200078e0220 */
[----:B------:R-:W-:Y:S01]  /*1630*/  ISETP.LT.AND P0, PT, R0, 0x40, !P0 ;  /* 0x000000400000780c */ /* 0x000fe20004701270 */
[--C-:B------:R-:W-:Y:S01]  /*1640*/  IMAD R21, R18, 0xc0, R32.reuse ;  /* 0x000000c012157824 */ /* 0x100fe200078e0220 */
[----:B------:R-:W-:Y:S01]  /*1650*/  LOP3.LUT R20, R20, 0x3f0, RZ, 0xc0, !PT ;  /* 0x000003f014147812 */ /* 0x000fe200078ec0ff */
[----:B------:R-:W-:-:S02]  /*1660*/  IMAD R23, R19, 0xc0, R32 ;  /* 0x000000c013177824 */ /* 0x000fc400078e0220 */
[----:B--2---:R-:W-:Y:S01]  /*1670*/  IMAD.WIDE R18, R3, 0x4, R16 ;  /* 0x0000000403127825 */ /* 0x004fe200078e0210 */
[----:B------:R-:W-:-:S03]  /*1680*/  IADD3 R25, R20, UR4, RZ ;  /* 0x0000000414197c10 */ /* 0x000fc6000fffe0ff */
[--C-:B------:R-:W-:Y:S01]  /*1690*/  IMAD.WIDE R20, R21, 0x4, R16.reuse ;  /* 0x0000000415147825 */ /* 0x100fe200078e0210 */
[----:B0-----:R0:W-:Y:S03]  /*16a0*/  @P1 STG.E.128 desc[UR6][R18.64], R12 ;  /* 0x0000000c12001986 */ /* 0x0011e6000c101d06 */
[----:B------:R-:W-:Y:S01]  /*16b0*/  IMAD.WIDE R22, R23, 0x4, R16 ;  /* 0x0000000417167825 */ /* 0x000fe200078e0210 */
[----:B---3--:R0:W-:Y:S01]  /*16c0*/  @P2 STG.E.128 desc[UR6][R20.64], R8 ;  /* 0x0000000814002986 */ /* 0x0081e2000c101d06 */
[----:B------:R-:W-:-:S03]  /*16d0*/  LEA R25, R2, R25, 0x2 ;  /* 0x0000001902197211 */ /* 0x000fc600078e10ff */
[----:B----4-:R0:W-:Y:S02]  /*16e0*/  @P3 STG.E.128 desc[UR6][R22.64], R4 ;  /* 0x0000000416003986 */ /* 0x0101e4000c101d06 */
[----:B0-----:R-:W-:Y:S05]  /*16f0*/  @!P0 EXIT ;  /* 0x000000000000894d */ /* 0x001fea0003800000 */
[----:B------:R-:W0:Y:S01]  /*1700*/  LDS.128 R24, [R25+0x3000] ;  /* 0x0030000019187984 */ /* 0x000e220000000c00 */
[----:B------:R-:W-:-:S04]  /*1710*/  IMAD R3, R0, 0xc0, R32 ;  /* 0x000000c000037824 */ /* 0x000fc800078e0220 */
[----:B------:R-:W-:-:S05]  /*1720*/  IMAD.WIDE R16, R3, 0x4, R16 ;  /* 0x0000000403107825 */ /* 0x000fca00078e0210 */
[----:B0-----:R-:W-:Y:S01]  /*1730*/  STG.E.128 desc[UR6][R16.64], R24 ;  /* 0x0000001810007986 */ /* 0x001fe2000c101d06 */
[----:B------:R-:W-:Y:S05]  /*1740*/  EXIT ;  /* 0x000000000000794d */ /* 0x000fea0003800000 */
.L_x_0:
[----:B------:R-:W-:-:S00]  /*1750*/  BRA `(.L_x_0) ;  /* 0xfffffffc00fc7947 */ /* 0x000fc0000383ffff */
[----:B------:R-:W-:-:S00]  /*1760*/  NOP ;  /* 0x0000000000007918 */ /* 0x000fc00000000000 */
        /* <DEDUP_REMOVED lines=9> */
.L_x_1:


//--------------------- .nv.shared.triton_poi_fused_add_div_mul_sub_20 --------------------------
	.section	.nv.shared.triton_poi_fused_add_div_mul_sub_20,"aw",@nobits
	.sectionflags	@""
	.align	16
	.zero		1024


//--------------------- .nv.constant0.triton_poi_fused_add_div_mul_sub_20 --------------------------
	.section	.nv.constant0.triton_poi_fused_add_div_mul_sub_20,"a",@progbits
	.sectionflags	@""
	.align	4
.nv.constant0.triton_poi_fused_add_div_mul_sub_20:
	.zero		584
